	.headerflags	@"EF_CUDA_TEXMODE_UNIFIED EF_CUDA_64BIT_ADDRESS EF_CUDA_ACCELERATORS EF_CUDA_SM90 EF_CUDA_VIRTUAL_SM(EF_CUDA_SM90)"
	.elftype	@"ET_EXEC"


//--------------------- .nv.info                  --------------------------
	.section	.nv.info,"",@"SHT_CUDA_INFO"
	.align	4


	//----- nvinfo : EIATTR_REGCOUNT
	.align		4
        /*0000*/ 	.byte	0x04, 0x2f
        /*0002*/ 	.short	(.L_3 - .L_2)
	.align		4
.L_2:
        /*0004*/ 	.word	index@(triton_poi_fused__native_batch_norm_legit_no_training_relu_11)
        /*0008*/ 	.word	0x00000026


	//----- nvinfo : EIATTR_MIN_STACK_SIZE
	.align		4
.L_3:
        /*000c*/ 	.byte	0x04, 0x12
        /*000e*/ 	.short	(.L_5 - .L_4)
	.align		4
.L_4:
        /*0010*/ 	.word	index@(triton_poi_fused__native_batch_norm_legit_no_training_relu_11)
        /*0014*/ 	.word	0x00000000


	//----- nvinfo : EIATTR_FRAME_SIZE
	.align		4
.L_5:
        /*0018*/ 	.byte	0x04, 0x11
        /*001a*/ 	.short	(.L_7 - .L_6)
	.align		4
.L_6:
        /*001c*/ 	.word	index@(triton_poi_fused__native_batch_norm_legit_no_training_relu_11)
        /*0020*/ 	.word	0x00000000


	//----- nvinfo : EIATTR_MIN_STACK_SIZE
	.align		4
.L_7:
        /*0024*/ 	.byte	0x04, 0x12
        /*0026*/ 	.short	(.L_9 - .L_8)
	.align		4
.L_8:
        /*0028*/ 	.word	index@(triton_poi_fused__native_batch_norm_legit_no_training_relu_11)
        /*002c*/ 	.word	0x00000000
.L_9:


//--------------------- .nv.info.triton_poi_fused__native_batch_norm_legit_no_training_relu_11 --------------------------
	.section	.nv.info.triton_poi_fused__native_batch_norm_legit_no_training_relu_11,"",@"SHT_CUDA_INFO"
	.sectionflags	@""
	.align	4


	//----- nvinfo : EIATTR_CUDA_API_VERSION
	.align		4
        /*0000*/ 	.byte	0x04, 0x37
        /*0002*/ 	.short	(.L_11 - .L_10)
.L_10:
        /*0004*/ 	.word	0x0000007c


	//----- nvinfo : EIATTR_KPARAM_INFO
	.align		4
.L_11:
        /*0008*/ 	.byte	0x04, 0x17
        /*000a*/ 	.short	(.L_13 - .L_12)
.L_12:
        /*000c*/ 	.word	0x00000000
        /*0010*/ 	.short	0x0005
        /*0012*/ 	.short	0x0028
        /*0014*/ 	.byte	0x00, 0xf0, 0x11, 0x00


	//----- nvinfo : EIATTR_KPARAM_INFO
	.align		4
.L_13:
        /*0018*/ 	.byte	0x04, 0x17
        /*001a*/ 	.short	(.L_15 - .L_14)
.L_14:
        /*001c*/ 	.word	0x00000000
        /*0020*/ 	.short	0x0004
        /*0022*/ 	.short	0x0020
        /*0024*/ 	.byte	0x00, 0xf4, 0x21, 0x00


	//----- nvinfo : EIATTR_KPARAM_INFO
	.align		4
.L_15:
        /*0028*/ 	.byte	0x04, 0x17
        /*002a*/ 	.short	(.L_17 - .L_16)
.L_16:
        /*002c*/ 	.word	0x00000000
        /*0030*/ 	.short	0x0003
        /*0032*/ 	.short	0x0018
        /*0034*/ 	.byte	0x00, 0xf4, 0x21, 0x00


	//----- nvinfo : EIATTR_KPARAM_INFO
	.align		4
.L_17:
        /*0038*/ 	.byte	0x04, 0x17
        /*003a*/ 	.short	(.L_19 - .L_18)
.L_18:
        /*003c*/ 	.word	0x00000000
        /*0040*/ 	.short	0x0002
        /*0042*/ 	.short	0x0010
        /*0044*/ 	.byte	0x00, 0xf4, 0x21, 0x00


	//----- nvinfo : EIATTR_KPARAM_INFO
	.align		4
.L_19:
        /*0048*/ 	.byte	0x04, 0x17
        /*004a*/ 	.short	(.L_21 - .L_20)
.L_20:
        /*004c*/ 	.word	0x00000000
        /*0050*/ 	.short	0x0001
        /*0052*/ 	.short	0x0008
        /*0054*/ 	.byte	0x00, 0xf4, 0x21, 0x00


	//----- nvinfo : EIATTR_KPARAM_INFO
	.align		4
.L_21:
        /*0058*/ 	.byte	0x04, 0x17
        /*005a*/ 	.short	(.L_23 - .L_22)
.L_22:
        /*005c*/ 	.word	0x00000000
        /*0060*/ 	.short	0x0000
        /*0062*/ 	.short	0x0000
        /*0064*/ 	.byte	0x00, 0xf4, 0x21, 0x00


	//----- nvinfo : EIATTR_SPARSE_MMA_MASK
	.align		4
.L_23:
        /*0068*/ 	.byte	0x03, 0x50
        /*006a*/ 	.short	0x0000


	//----- nvinfo : EIATTR_MAXREG_COUNT
	.align		4
        /*006c*/ 	.byte	0x03, 0x1b
        /*006e*/ 	.short	0x00ff


	//----- nvinfo : EIATTR_EXIT_INSTR_OFFSETS
	.align		4
        /*0070*/ 	.byte	0x04, 0x1c
        /*0072*/ 	.short	(.L_25 - .L_24)


	//   ....[0]....
.L_24:
        /*0074*/ 	.word	0x00000b80


	//   ....[1]....
        /*0078*/ 	.word	0x00000ba0


	//----- nvinfo : EIATTR_REQNTID
	.align		4
.L_25:
        /*007c*/ 	.byte	0x04, 0x10
        /*007e*/ 	.short	(.L_27 - .L_26)
.L_26:
        /*0080*/ 	.word	0x00000080
        /*0084*/ 	.word	0x00000001
        /*0088*/ 	.word	0x00000001


	//----- nvinfo : EIATTR_CBANK_PARAM_SIZE
	.align		4
.L_27:
        /*008c*/ 	.byte	0x03, 0x19
        /*008e*/ 	.short	0x002c


	//----- nvinfo : EIATTR_PARAM_CBANK
	.align		4
        /*0090*/ 	.byte	0x04, 0x0a
        /*0092*/ 	.short	(.L_29 - .L_28)
	.align		4
.L_28:
        /*0094*/ 	.word	index@(.nv.constant0.triton_poi_fused__native_batch_norm_legit_no_training_relu_11)
        /*0098*/ 	.short	0x0210
        /*009a*/ 	.short	0x002c


	//----- nvinfo : EIATTR_SW_WAR
	.align		4
.L_29:
        /*009c*/ 	.byte	0x04, 0x36
        /*009e*/ 	.short	(.L_31 - .L_30)
.L_30:
        /*00a0*/ 	.word	0x00000008
.L_31:


//--------------------- .nv.callgraph             --------------------------
	.section	.nv.callgraph,"",@"SHT_CUDA_CALLGRAPH"
	.align	4
	.sectionentsize	8
	.align		4
        /*0000*/ 	.word	0x00000000
	.align		4
        /*0004*/ 	.word	0xffffffff
	.align		4
        /*0008*/ 	.word	0x00000000
	.align		4
        /*000c*/ 	.word	0xfffffffe
	.align		4
        /*0010*/ 	.word	0x00000000
	.align		4
        /*0014*/ 	.word	0xfffffffd
	.align		4
        /*0018*/ 	.word	0x00000000
	.align		4
        /*001c*/ 	.word	0xfffffffc


//--------------------- .nv.constant4             --------------------------
	.section	.nv.constant4,"a",@progbits
	.align	8
	.align		8
.nv.constant4:
        /*0000*/ 	.dword	_$_str
	.align		8
        /*0008*/ 	.dword	_$_str_$_2


//--------------------- .text.triton_poi_fused__native_batch_norm_legit_no_training_relu_11 --------------------------
	.section	.text.triton_poi_fused__native_batch_norm_legit_no_training_relu_11,"ax",@progbits
	.align	128
        .global         triton_poi_fused__native_batch_norm_legit_no_training_relu_11
        .type           triton_poi_fused__native_batch_norm_legit_no_training_relu_11,@function
        .size           triton_poi_fused__native_batch_norm_legit_no_training_relu_11,(.L_x_1 - triton_poi_fused__native_batch_norm_legit_no_training_relu_11)
        .other          triton_poi_fused__native_batch_norm_legit_no_training_relu_11,@"STO_CUDA_ENTRY STV_DEFAULT"
triton_poi_fused__native_batch_norm_legit_no_training_relu_11:
.text.triton_poi_fused__native_batch_norm_legit_no_training_relu_11:
[----:B------:R-:W0:Y:S02]  /*0000*/  LDC R1, c[0x0][0x28] ;  /* 0x00000a00ff017b82 */ /* 0x000e240000000800 */
[----:B------:R-:W1:Y:S01]  /*0010*/  S2R R0, SR_TID.X ;  /* 0x0000000000007919 */ /* 0x000e620000002100 */
[----:B------:R-:W2:Y:S01]  /*0020*/  LDC.64 R2, c[0x0][0x220] ;  /* 0x00008800ff027b82 */ /* 0x000ea20000000a00 */
[----:B------:R-:W-:Y:S02]  /*0030*/  CS2R R12, SRZ ;  /* 0x00000000000c7805 */ /* 0x000fe4000001ff00 */
[----:B------:R-:W-:Y:S01]  /*0040*/  CS2R R14, SRZ ;  /* 0x00000000000e7805 */ /* 0x000fe2000001ff00 */
[----:B------:R-:W3:Y:S01]  /*0050*/  S2R R7, SR_CTAID.X ;  /* 0x0000000000077919 */ /* 0x000ee20000002500 */
[----:B------:R-:W-:Y:S01]  /*0060*/  ULDC.64 UR4, c[0x0][0x208] ;  /* 0x0000820000047ab9 */ /* 0x000fe20000000a00 */
[----:B------:R-:W-:Y:S02]  /*0070*/  CS2R R16, SRZ ;  /* 0x0000000000107805 */ /* 0x000fe4000001ff00 */
[----:B------:R-:W-:Y:S01]  /*0080*/  CS2R R18, SRZ ;  /* 0x0000000000127805 */ /* 0x000fe2000001ff00 */
[----:B------:R-:W4:Y:S08]  /*0090*/  LDC.64 R26, c[0x0][0x210] ;  /* 0x00008400ff1a7b82 */ /* 0x000f300000000a00 */
[----:B------:R-:W5:Y:S01]  /*00a0*/  LDC.64 R32, c[0x0][0x218] ;  /* 0x00008600ff207b82 */ /* 0x000f620000000a00 */
[----:B-1----:R-:W-:-:S04]  /*00b0*/  SHF.L.U32 R0, R0, 0x2, RZ ;  /* 0x0000000200007819 */ /* 0x002fc800000006ff */
[----:B------:R-:W-:-:S04]  /*00c0*/  LOP3.LUT R0, R0, 0x1fc, RZ, 0xc0, !PT ;  /* 0x000001fc00007812 */ /* 0x000fc800078ec0ff */
[----:B---3--:R-:W-:-:S04]  /*00d0*/  LEA R7, R7, R0, 0xa ;  /* 0x0000000007077211 */ /* 0x008fc800078e50ff */
[C---:B------:R-:W-:Y:S01]  /*00e0*/  ISETP.GE.AND P1, PT, R7.reuse, 0x3b1300, PT ;  /* 0x003b13000700780c */ /* 0x040fe20003f26270 */
[----:B------:R-:W-:Y:S01]  /*00f0*/  IMAD.HI R0, R7, 0x2aaaaaab, RZ ;  /* 0x2aaaaaab07007827 */ /* 0x000fe200078e02ff */
[----:B------:R-:W-:-:S04]  /*0100*/  IADD3 R24, R7, 0x200, RZ ;  /* 0x0000020007187810 */ /* 0x000fc80007ffe0ff */
[----:B------:R-:W-:-:S04]  /*0110*/  SHF.R.U32.HI R5, RZ, 0x1f, R0 ;  /* 0x0000001fff057819 */ /* 0x000fc80000011600 */
[----:B------:R-:W-:Y:S01]  /*0120*/  LEA.HI R22, R0, R5, RZ, 0x1b ;  /* 0x0000000500167211 */ /* 0x000fe200078fd8ff */
[----:B------:R-:W-:-:S04]  /*0130*/  IMAD.HI R0, R24, 0x2aaaaaab, RZ ;  /* 0x2aaaaaab18007827 */ /* 0x000fc800078e02ff */
[----:B------:R-:W-:-:S04]  /*0140*/  IMAD R22, R22, -0xc0, R7 ;  /* 0xffffff4016167824 */ /* 0x000fc800078e0207 */
[----:B--2---:R-:W-:-:S05]  /*0150*/  IMAD.WIDE R4, R22, 0x4, R2 ;  /* 0x0000000416047825 */ /* 0x004fca00078e0202 */
[----:B------:R1:W2:Y:S01]  /*0160*/  @!P1 LDG.E.EL.128 R12, desc[UR4][R4.64] ;  /* 0x00000004040c9981 */ /* 0x0002a2000c2e1d00 */
[----:B------:R-:W-:Y:S02]  /*0170*/  SHF.R.U32.HI R9, RZ, 0x1f, R0 ;  /* 0x0000001fff097819 */ /* 0x000fe40000011600 */
[----:B------:R-:W-:Y:S02]  /*0180*/  ISETP.GE.AND P0, PT, R24, 0x3b1300, PT ;  /* 0x003b13001800780c */ /* 0x000fe40003f06270 */
[----:B------:R-:W-:-:S05]  /*0190*/  LEA.HI R9, R0, R9, RZ, 0x1b ;  /* 0x0000000900097211 */ /* 0x000fca00078fd8ff */
[----:B------:R-:W-:-:S04]  /*01a0*/  IMAD R24, R9, -0xc0, R24 ;  /* 0xffffff4009187824 */ /* 0x000fc800078e0218 */
[----:B------:R-:W-:-:S05]  /*01b0*/  IMAD.WIDE R2, R24, 0x4, R2 ;  /* 0x0000000418027825 */ /* 0x000fca00078e0202 */
[----:B------:R3:W3:Y:S01]  /*01c0*/  @!P0 LDG.E.EL.128 R16, desc[UR4][R2.64] ;  /* 0x0000000402108981 */ /* 0x0006e2000c2e1d00 */
[----:B------:R-:W-:Y:S01]  /*01d0*/  HFMA2.MMA R0, -RZ, RZ, 1.625, 0 ;  /* 0x3e800000ff007435 */ /* 0x000fe200000001ff */
[----:B----4-:R-:W-:Y:S01]  /*01e0*/  IMAD.WIDE R26, R7, 0x4, R26 ;  /* 0x00000004071a7825 */ /* 0x010fe200078e021a */
[----:B-1----:R-:W-:Y:S02]  /*01f0*/  CS2R R4, SRZ ;  /* 0x0000000000047805 */ /* 0x002fe4000001ff00 */
[----:B------:R-:W-:Y:S02]  /*0200*/  CS2R R6, SRZ ;  /* 0x0000000000067805 */ /* 0x000fe4000001ff00 */
[----:B------:R-:W-:Y:S01]  /*0210*/  CS2R R8, SRZ ;  /* 0x0000000000087805 */ /* 0x000fe2000001ff00 */
[----:B-----5:R-:W-:Y:S01]  /*0220*/  IMAD.WIDE R20, R24, 0x4, R32 ;  /* 0x0000000418147825 */ /* 0x020fe200078e0220 */
[----:B------:R-:W-:-:S04]  /*0230*/  CS2R R10, SRZ ;  /* 0x00000000000a7805 */ /* 0x000fc8000001ff00 */
[----:B------:R1:W4:Y:S04]  /*0240*/  @!P0 LDG.E.EL.128 R4, desc[UR4][R20.64] ;  /* 0x0000000414048981 */ /* 0x000328000c2e1d00 */
[----:B------:R-:W4:Y:S01]  /*0250*/  @!P0 LDG.E.128 R8, desc[UR4][R26.64+0x800] ;  /* 0x000800041a088981 */ /* 0x000f22000c1e1d00 */
[----:B------:R-:W-:-:S04]  /*0260*/  IMAD.WIDE R32, R22, 0x4, R32 ;  /* 0x0000000416207825 */ /* 0x000fc800078e0220 */
[----:B--2---:R-:W-:Y:S01]  /*0270*/  FADD R12, R12, 0.0010000000474974513054 ;  /* 0x3a83126f0c0c7421 */ /* 0x004fe20000000000 */
[----:B---3--:R-:W-:Y:S01]  /*0280*/  FADD R3, R13, 0.0010000000474974513054 ;  /* 0x3a83126f0d037421 */ /* 0x008fe20000000000 */
[----:B------:R-:W-:Y:S01]  /*0290*/  FADD R13, R14, 0.0010000000474974513054 ;  /* 0x3a83126f0e0d7421 */ /* 0x000fe20000000000 */
[----:B------:R-:W-:Y:S01]  /*02a0*/  FADD R14, R15, 0.0010000000474974513054 ;  /* 0x3a83126f0f0e7421 */ /* 0x000fe20000000000 */
[----:B------:R-:W2:Y:S08]  /*02b0*/  MUFU.SQRT R2, R12 ;  /* 0x0000000c00027308 */ /* 0x000eb00000002000 */
[----:B------:R-:W3:Y:S01]  /*02c0*/  MUFU.SQRT R13, R13 ;  /* 0x0000000d000d7308 */ /* 0x000ee20000002000 */
[----:B--2---:R-:W-:-:S07]  /*02d0*/  FSETP.GT.AND P5, PT, R2, 8.50705917302346158658e+37, PT ;  /* 0x7e8000000200780b */ /* 0x004fce0003fa4000 */
[----:B------:R-:W2:Y:S01]  /*02e0*/  MUFU.SQRT R3, R3 ;  /* 0x0000000300037308 */ /* 0x000ea20000002000 */
[----:B------:R-:W-:Y:S01]  /*02f0*/  FADD R16, R16, 0.0010000000474974513054 ;  /* 0x3a83126f10107421 */ /* 0x000fe20000000000 */
[----:B------:R-:W-:Y:S01]  /*0300*/  FSETP.GEU.AND P2, PT, R2, 1.175494350822287508e-38, PT ;  /* 0x008000000200780b */ /* 0x000fe20003f4e000 */
[----:B------:R-:W-:Y:S01]  /*0310*/  FADD R17, R17, 0.0010000000474974513054 ;  /* 0x3a83126f11117421 */ /* 0x000fe20000000000 */
[----:B-1----:R-:W-:Y:S01]  /*0320*/  FSEL R20, R0, 1, P5 ;  /* 0x3f80000000147808 */ /* 0x002fe20002800000 */
[----:B------:R-:W-:Y:S01]  /*0330*/  FADD R18, R18, 0.0010000000474974513054 ;  /* 0x3a83126f12127421 */ /* 0x000fe20000000000 */
[----:B------:R-:W-:Y:S01]  /*0340*/  FADD R19, R19, 0.0010000000474974513054 ;  /* 0x3a83126f13137421 */ /* 0x000fe20000000000 */
[C---:B---3--:R-:W-:Y:S01]  /*0350*/  FSETP.GT.AND P6, PT, R13.reuse, 8.50705917302346158658e+37, PT ;  /* 0x7e8000000d00780b */ /* 0x048fe20003fc4000 */
[----:B------:R-:W1:Y:S03]  /*0360*/  MUFU.SQRT R14, R14 ;  /* 0x0000000e000e7308 */ /* 0x000e660000002000 */
[----:B------:R-:W-:Y:S01]  /*0370*/  FSEL R21, R0, 1, P6 ;  /* 0x3f80000000157808 */ /* 0x000fe20003000000 */
[----:B------:R-:W-:Y:S01]  /*0380*/  @P5 FMUL R2, R2, 0.25 ;  /* 0x3e80000002025820 */ /* 0x000fe20000400000 */
[----:B------:R-:W-:Y:S01]  /*0390*/  FSETP.GEU.AND P5, PT, R13, 1.175494350822287508e-38, PT ;  /* 0x008000000d00780b */ /* 0x000fe20003fae000 */
[----:B----4-:R-:W-:Y:S01]  /*03a0*/  FADD R7, -R7, R11 ;  /* 0x0000000b07077221 */ /* 0x010fe20000000100 */
[C---:B--2---:R-:W-:Y:S01]  /*03b0*/  FSETP.GT.AND P3, PT, R3.reuse, 8.50705917302346158658e+37, PT ;  /* 0x7e8000000300780b */ /* 0x044fe20003f64000 */
[----:B------:R-:W2:Y:S01]  /*03c0*/  MUFU.SQRT R15, R16 ;  /* 0x00000010000f7308 */ /* 0x000ea20000002000 */
[----:B------:R-:W-:Y:S01]  /*03d0*/  FSETP.GEU.AND P4, PT, R3, 1.175494350822287508e-38, PT ;  /* 0x008000000300780b */ /* 0x000fe20003f8e000 */
[----:B------:R-:W-:Y:S01]  /*03e0*/  @!P2 FMUL R2, R2, 16777216 ;  /* 0x4b8000000202a820 */ /* 0x000fe20000400000 */
[----:B------:R-:W-:Y:S01]  /*03f0*/  @!P2 FMUL R20, R20, 16777216 ;  /* 0x4b8000001414a820 */ /* 0x000fe20000400000 */
[----:B------:R-:W-:Y:S01]  /*0400*/  @P6 FMUL R13, R13, 0.25 ;  /* 0x3e8000000d0d6820 */ /* 0x000fe20000400000 */
[----:B-1----:R-:W-:-:S03]  /*0410*/  FSETP.GT.AND P2, PT, R14, 8.50705917302346158658e+37, PT ;  /* 0x7e8000000e00780b */ /* 0x002fc60003f44000 */
[----:B------:R1:W3:Y:S02]  /*0420*/  MUFU.SQRT R12, R17 ;  /* 0x00000011000c7308 */ /* 0x0002e40000002000 */
[----:B------:R-:W-:Y:S01]  /*0430*/  @!P5 FMUL R13, R13, 16777216 ;  /* 0x4b8000000d0dd820 */ /* 0x000fe20000400000 */
[----:B------:R-:W-:Y:S01]  /*0440*/  @!P5 FMUL R21, R21, 16777216 ;  /* 0x4b8000001515d820 */ /* 0x000fe20000400000 */
[----:B------:R-:W-:Y:S01]  /*0450*/  @P3 FMUL R3, R3, 0.25 ;  /* 0x3e80000003033820 */ /* 0x000fe20000400000 */
[C---:B------:R-:W-:Y:S02]  /*0460*/  FSEL R29, R0.reuse, 1, P2 ;  /* 0x3f800000001d7808 */ /* 0x040fe40001000000 */
[----:B--2---:R-:W-:Y:S01]  /*0470*/  FSETP.GT.AND P5, PT, R15, 8.50705917302346158658e+37, PT ;  /* 0x7e8000000f00780b */ /* 0x004fe20003fa4000 */
[----:B------:R-:W2:Y:S01]  /*0480*/  MUFU.SQRT R23, R18 ;  /* 0x0000001200177308 */ /* 0x000ea20000002000 */
[----:B-1----:R-:W-:Y:S01]  /*0490*/  FSEL R17, R0, 1, P3 ;  /* 0x3f80000000117808 */ /* 0x002fe20001800000 */
[----:B------:R-:W-:Y:S01]  /*04a0*/  @!P4 FMUL R3, R3, 16777216 ;  /* 0x4b8000000303c820 */ /* 0x000fe20000400000 */
[C---:B------:R-:W-:Y:S01]  /*04b0*/  FSETP.GEU.AND P3, PT, R14.reuse, 1.175494350822287508e-38, PT ;  /* 0x008000000e00780b */ /* 0x040fe20003f6e000 */
[----:B------:R-:W-:-:S02]  /*04c0*/  @P2 FMUL R14, R14, 0.25 ;  /* 0x3e8000000e0e2820 */ /* 0x000fc40000400000 */
[----:B------:R-:W-:Y:S01]  /*04d0*/  @!P4 FMUL R17, R17, 16777216 ;  /* 0x4b8000001111c820 */ /* 0x000fe20000400000 */
[C---:B------:R-:W-:Y:S01]  /*04e0*/  FSETP.GEU.AND P4, PT, R15.reuse, 1.175494350822287508e-38, PT ;  /* 0x008000000f00780b */ /* 0x040fe20003f8e000 */
[----:B------:R-:W1:Y:S01]  /*04f0*/  MUFU.RCP R28, R13 ;  /* 0x0000000d001c7308 */ /* 0x000e620000001000 */
[C---:B---3--:R-:W-:Y:S02]  /*0500*/  FSETP.GT.AND P6, PT, R12.reuse, 8.50705917302346158658e+37, PT ;  /* 0x7e8000000c00780b */ /* 0x048fe40003fc4000 */
[----:B------:R-:W-:Y:S01]  /*0510*/  FSETP.GEU.AND P2, PT, R12, 1.175494350822287508e-38, PT ;  /* 0x008000000c00780b */ /* 0x000fe20003f4e000 */
[----:B------:R-:W-:-:S04]  /*0520*/  @P5 FMUL R15, R15, 0.25 ;  /* 0x3e8000000f0f5820 */ /* 0x000fc80000400000 */
[----:B------:R-:W3:Y:S01]  /*0530*/  MUFU.SQRT R13, R19 ;  /* 0x00000013000d7308 */ /* 0x000ee20000002000 */
[----:B------:R-:W-:Y:S01]  /*0540*/  @!P3 FMUL R14, R14, 16777216 ;  /* 0x4b8000000e0eb820 */ /* 0x000fe20000400000 */
[----:B------:R-:W-:Y:S01]  /*0550*/  @!P3 FMUL R29, R29, 16777216 ;  /* 0x4b8000001d1db820 */ /* 0x000fe20000400000 */
[----:B--2---:R-:W-:Y:S01]  /*0560*/  FSETP.GT.AND P3, PT, R23, 8.50705917302346158658e+37, PT ;  /* 0x7e8000001700780b */ /* 0x004fe20003f64000 */
[----:B------:R-:W-:Y:S02]  /*0570*/  @!P4 FMUL R15, R15, 16777216 ;  /* 0x4b8000000f0fc820 */ /* 0x000fe40000400000 */
[----:B------:R-:W-:Y:S01]  /*0580*/  @P6 FMUL R12, R12, 0.25 ;  /* 0x3e8000000c0c6820 */ /* 0x000fe20000400000 */
[----:B-1----:R-:W-:Y:S01]  /*0590*/  FMUL R28, R28, R21 ;  /* 0x000000151c1c7220 */ /* 0x002fe20000400000 */
[----:B------:R1:W2:Y:S02]  /*05a0*/  MUFU.RCP R25, R2 ;  /* 0x0000000200197308 */ /* 0x0002a40000001000 */
[----:B------:R-:W-:-:S06]  /*05b0*/  @!P2 FMUL R12, R12, 16777216 ;  /* 0x4b8000000c0ca820 */ /* 0x000fcc0000400000 */
[----:B------:R4:W5:Y:S01]  /*05c0*/  MUFU.RCP R30, R3 ;  /* 0x00000003001e7308 */ /* 0x0009620000001000 */
[----:B-1----:R-:W-:Y:S02]  /*05d0*/  FSEL R2, R0, 1, P5 ;  /* 0x3f80000000027808 */ /* 0x002fe40002800000 */
[C---:B------:R-:W-:Y:S01]  /*05e0*/  FSETP.GEU.AND P5, PT, R23.reuse, 1.175494350822287508e-38, PT ;  /* 0x008000001700780b */ /* 0x040fe20003fae000 */
[----:B------:R-:W-:Y:S02]  /*05f0*/  @P3 FMUL R23, R23, 0.25 ;  /* 0x3e80000017173820 */ /* 0x000fe40000400000 */
[----:B------:R-:W-:Y:S01]  /*0600*/  @!P4 FMUL R2, R2, 16777216 ;  /* 0x4b8000000202c820 */ /* 0x000fe20000400000 */
[----:B---3--:R-:W-:Y:S01]  /*0610*/  FSETP.GT.AND P4, PT, R13, 8.50705917302346158658e+37, PT ;  /* 0x7e8000000d00780b */ /* 0x008fe20003f84000 */
[----:B------:R-:W1:Y:S01]  /*0620*/  MUFU.RCP R14, R14 ;  /* 0x0000000e000e7308 */ /* 0x000e620000001000 */
[----:B----4-:R-:W-:Y:S01]  /*0630*/  FSEL R3, R0, 1, P6 ;  /* 0x3f80000000037808 */ /* 0x010fe20003000000 */
[----:B--2---:R-:W-:Y:S01]  /*0640*/  FMUL R25, R25, R20 ;  /* 0x0000001419197220 */ /* 0x004fe20000400000 */
[----:B------:R-:W-:-:S03]  /*0650*/  FSETP.GEU.AND P6, PT, R13, 1.175494350822287508e-38, PT ;  /* 0x008000000d00780b */ /* 0x000fc60003fce000 */
[----:B------:R-:W-:Y:S01]  /*0660*/  @!P2 FMUL R3, R3, 16777216 ;  /* 0x4b8000000303a820 */ /* 0x000fe20000400000 */
[----:B-----5:R-:W-:Y:S01]  /*0670*/  FMUL R30, R30, R17 ;  /* 0x000000111e1e7220 */ /* 0x020fe20000400000 */
[----:B------:R-:W2:Y:S01]  /*0680*/  MUFU.RCP R15, R15 ;  /* 0x0000000f000f7308 */ /* 0x000ea20000001000 */
[----:B------:R-:W-:-:S03]  /*0690*/  @!P5 FMUL R23, R23, 16777216 ;  /* 0x4b8000001717d820 */ /* 0x000fc60000400000 */
[----:B------:R-:W-:Y:S01]  /*06a0*/  @P4 FMUL R13, R13, 0.25 ;  /* 0x3e8000000d0d4820 */ /* 0x000fe20000400000 */
[----:B-1----:R-:W-:-:S03]  /*06b0*/  FMUL R29, R14, R29 ;  /* 0x0000001d0e1d7220 */ /* 0x002fc60000400000 */
[----:B------:R-:W-:Y:S01]  /*06c0*/  @!P6 FMUL R13, R13, 16777216 ;  /* 0x4b8000000d0de820 */ /* 0x000fe20000400000 */
[----:B------:R-:W1:Y:S01]  /*06d0*/  MUFU.RCP R12, R12 ;  /* 0x0000000c000c7308 */ /* 0x000e620000001000 */
[C---:B------:R-:W-:Y:S01]  /*06e0*/  FSEL R14, R0.reuse, 1, P3 ;  /* 0x3f800000000e7808 */ /* 0x040fe20001800000 */
[----:B--2---:R-:W-:Y:S01]  /*06f0*/  FMUL R2, R15, R2 ;  /* 0x000000020f027220 */ /* 0x004fe20000400000 */
[----:B------:R-:W-:-:S05]  /*0700*/  FSEL R15, R0, 1, P4 ;  /* 0x3f800000000f7808 */ /* 0x000fca0002000000 */
[----:B------:R-:W2:Y:S01]  /*0710*/  MUFU.RCP R23, R23 ;  /* 0x0000001700177308 */ /* 0x000ea20000001000 */
[----:B------:R-:W-:Y:S01]  /*0720*/  @!P5 FMUL R14, R14, 16777216 ;  /* 0x4b8000000e0ed820 */ /* 0x000fe20000400000 */
[----:B------:R-:W-:Y:S01]  /*0730*/  @!P6 FMUL R15, R15, 16777216 ;  /* 0x4b8000000f0fe820 */ /* 0x000fe20000400000 */
[----:B------:R-:W-:Y:S02]  /*0740*/  CS2R R16, SRZ ;  /* 0x0000000000107805 */ /* 0x000fe4000001ff00 */
[----:B------:R-:W-:Y:S01]  /*0750*/  CS2R R18, SRZ ;  /* 0x0000000000127805 */ /* 0x000fe2000001ff00 */
[----:B-1----:R-:W-:Y:S02]  /*0760*/  FMUL R0, R12, R3 ;  /* 0x000000030c007220 */ /* 0x002fe40000400000 */
[----:B------:R1:W3:Y:S01]  /*0770*/  MUFU.RCP R20, R13 ;  /* 0x0000000d00147308 */ /* 0x0002e20000001000 */
[----:B------:R-:W-:Y:S02]  /*0780*/  FADD R3, -R4, R8 ;  /* 0x0000000804037221 */ /* 0x000fe40000000100 */
[----:B------:R-:W4:Y:S01]  /*0790*/  @!P1 LDG.E.128 R16, desc[UR4][R26.64] ;  /* 0x000000041a109981 */ /* 0x000f22000c1e1d00 */
[----:B--2---:R-:W-:Y:S01]  /*07a0*/  FMUL R23, R23, R14 ;  /* 0x0000000e17177220 */ /* 0x004fe20000400000 */
[----:B-1----:R-:W-:Y:S01]  /*07b0*/  CS2R R12, SRZ ;  /* 0x00000000000c7805 */ /* 0x002fe2000001ff00 */
[----:B---3--:R-:W-:Y:S01]  /*07c0*/  FMUL R20, R20, R15 ;  /* 0x0000000f14147220 */ /* 0x008fe20000400000 */
[----:B------:R-:W-:-:S06]  /*07d0*/  CS2R R14, SRZ ;  /* 0x00000000000e7805 */ /* 0x000fcc000001ff00 */
[----:B------:R1:W4:Y:S01]  /*07e0*/  @!P1 LDG.E.EL.128 R12, desc[UR4][R32.64] ;  /* 0x00000004200c9981 */ /* 0x000322000c2e1d00 */
[----:B------:R-:W-:Y:S01]  /*07f0*/  FADD R21, -R5, R9 ;  /* 0x0000000905157221 */ /* 0x000fe20000000100 */
[----:B------:R-:W-:Y:S01]  /*0800*/  FADD R6, -R6, R10 ;  /* 0x0000000a06067221 */ /* 0x000fe20000000100 */
[----:B------:R-:W2:Y:S08]  /*0810*/  LDC.64 R8, c[0x0][0x228] ;  /* 0x00008a00ff087b82 */ /* 0x000eb00000000a00 */
[----:B------:R-:W3:Y:S01]  /*0820*/  LDC.64 R10, c[0x0][0x230] ;  /* 0x00008c00ff0a7b82 */ /* 0x000ee20000000a00 */
[----:B------:R-:W-:Y:S01]  /*0830*/  FMUL R20, R20, R7 ;  /* 0x0000000714147220 */ /* 0x000fe20000400000 */
[----:B------:R-:W-:Y:S01]  /*0840*/  FMUL R23, R23, R6 ;  /* 0x0000000617177220 */ /* 0x000fe20000400000 */
[----:B------:R-:W-:Y:S01]  /*0850*/  CS2R R6, SRZ ;  /* 0x0000000000067805 */ /* 0x000fe2000001ff00 */
[----:B---3--:R-:W-:-:S04]  /*0860*/  IMAD.WIDE R34, R22, 0x4, R10 ;  /* 0x0000000416227825 */ /* 0x008fc800078e020a */
[----:B-1----:R-:W-:Y:S01]  /*0870*/  IMAD.WIDE R32, R24, 0x4, R10 ;  /* 0x0000000418207825 */ /* 0x002fe200078e020a */
[----:B------:R-:W-:-:S03]  /*0880*/  CS2R R10, SRZ ;  /* 0x00000000000a7805 */ /* 0x000fc6000001ff00 */
[----:B----4-:R-:W-:Y:S01]  /*0890*/  FADD R4, -R15, R19 ;  /* 0x000000130f047221 */ /* 0x010fe20000000100 */
[----:B------:R-:W-:Y:S01]  /*08a0*/  FADD R5, -R14, R18 ;  /* 0x000000120e057221 */ /* 0x000fe20000000100 */
[----:B------:R-:W-:Y:S01]  /*08b0*/  FADD R17, -R13, R17 ;  /* 0x000000110d117221 */ /* 0x000fe20000000100 */
[----:B------:R-:W-:Y:S01]  /*08c0*/  FADD R12, -R12, R16 ;  /* 0x000000100c0c7221 */ /* 0x000fe20000000100 */
[----:B------:R-:W-:Y:S01]  /*08d0*/  FMUL R16, R29, R4 ;  /* 0x000000041d107220 */ /* 0x000fe20000400000 */
[----:B------:R-:W-:Y:S01]  /*08e0*/  FMUL R13, R28, R5 ;  /* 0x000000051c0d7220 */ /* 0x000fe20000400000 */
[----:B--2---:R-:W-:Y:S01]  /*08f0*/  IMAD.WIDE R18, R22, 0x4, R8 ;  /* 0x0000000416127825 */ /* 0x004fe200078e0208 */
[----:B------:R-:W-:-:S03]  /*0900*/  CS2R R4, SRZ ;  /* 0x0000000000047805 */ /* 0x000fc6000001ff00 */
[----:B------:R-:W-:Y:S01]  /*0910*/  IMAD.WIDE R28, R24, 0x4, R8 ;  /* 0x00000004181c7825 */ /* 0x000fe200078e0208 */
[----:B------:R-:W-:Y:S02]  /*0920*/  CS2R R8, SRZ ;  /* 0x0000000000087805 */ /* 0x000fe4000001ff00 */
[----:B------:R1:W2:Y:S04]  /*0930*/  @!P1 LDG.E.EL.128 R4, desc[UR4][R18.64] ;  /* 0x0000000412049981 */ /* 0x0002a8000c2e1d00 */
[----:B------:R-:W2:Y:S01]  /*0940*/  @!P1 LDG.E.EL.128 R8, desc[UR4][R34.64] ;  /* 0x0000000422089981 */ /* 0x000ea2000c2e1d00 */
[----:B------:R-:W-:Y:S01]  /*0950*/  FMUL R30, R30, R17 ;  /* 0x000000111e1e7220 */ /* 0x000fe20000400000 */
[----:B------:R-:W-:Y:S01]  /*0960*/  FMUL R25, R25, R12 ;  /* 0x0000000c19197220 */ /* 0x000fe20000400000 */
[----:B------:R-:W-:-:S02]  /*0970*/  CS2R R14, SRZ ;  /* 0x00000000000e7805 */ /* 0x000fc4000001ff00 */
[----:B-1----:R-:W-:Y:S01]  /*0980*/  CS2R R18, SRZ ;  /* 0x0000000000127805 */ /* 0x002fe2000001ff00 */
[----:B--2---:R-:W-:Y:S01]  /*0990*/  FFMA R6, R13, R6, R10 ;  /* 0x000000060d067223 */ /* 0x004fe2000000000a */
[----:B------:R-:W-:Y:S01]  /*09a0*/  FFMA R7, R16, R7, R11 ;  /* 0x0000000710077223 */ /* 0x000fe2000000000b */
[----:B------:R-:W-:Y:S02]  /*09b0*/  CS2R R12, SRZ ;  /* 0x00000000000c7805 */ /* 0x000fe4000001ff00 */
[----:B------:R-:W-:-:S04]  /*09c0*/  CS2R R16, SRZ ;  /* 0x0000000000107805 */ /* 0x000fc8000001ff00 */
[----:B------:R-:W2:Y:S04]  /*09d0*/  @!P0 LDG.E.EL.128 R12, desc[UR4][R28.64] ;  /* 0x000000041c0c8981 */ /* 0x000ea8000c2e1d00 */
[----:B------:R-:W2:Y:S01]  /*09e0*/  @!P0 LDG.E.EL.128 R16, desc[UR4][R32.64] ;  /* 0x0000000420108981 */ /* 0x000ea2000c2e1d00 */
[----:B------:R-:W-:Y:S01]  /*09f0*/  FFMA R5, R30, R5, R9 ;  /* 0x000000051e057223 */ /* 0x000fe20000000009 */
[----:B------:R-:W-:Y:S01]  /*0a00*/  FFMA R4, R25, R4, R8 ;  /* 0x0000000419047223 */ /* 0x000fe20000000008 */
[----:B------:R-:W-:Y:S01]  /*0a10*/  FSETP.GEU.AND P2, PT, R7, RZ, PT ;  /* 0x000000ff0700720b */ /* 0x000fe20003f4e000 */
[----:B------:R-:W-:Y:S01]  /*0a20*/  FMUL R0, R0, R21 ;  /* 0x0000001500007220 */ /* 0x000fe20000400000 */
[----:B------:R-:W-:Y:S01]  /*0a30*/  FSETP.GEU.AND P3, PT, R6, RZ, PT ;  /* 0x000000ff0600720b */ /* 0x000fe20003f6e000 */
[----:B------:R-:W-:Y:S01]  /*0a40*/  FMUL R3, R2, R3 ;  /* 0x0000000302037220 */ /* 0x000fe20000400000 */
[----:B------:R-:W-:-:S02]  /*0a50*/  FSETP.GEU.AND P4, PT, R5, RZ, PT ;  /* 0x000000ff0500720b */ /* 0x000fc40003f8e000 */
[----:B------:R-:W-:Y:S02]  /*0a60*/  FSETP.GEU.AND P5, PT, R4, RZ, PT ;  /* 0x000000ff0400720b */ /* 0x000fe40003fae000 */
[----:B------:R-:W-:Y:S02]  /*0a70*/  SEL R7, R7, RZ, P2 ;  /* 0x000000ff07077207 */ /* 0x000fe40001000000 */
[----:B------:R-:W-:Y:S02]  /*0a80*/  SEL R6, R6, RZ, P3 ;  /* 0x000000ff06067207 */ /* 0x000fe40001800000 */
[----:B------:R-:W-:Y:S02]  /*0a90*/  SEL R5, R5, RZ, P4 ;  /* 0x000000ff05057207 */ /* 0x000fe40002000000 */
[----:B------:R-:W-:-:S05]  /*0aa0*/  SEL R4, R4, RZ, P5 ;  /* 0x000000ff04047207 */ /* 0x000fca0002800000 */
[----:B------:R1:W-:Y:S01]  /*0ab0*/  @!P1 STG.E.128 desc[UR4][R26.64], R4 ;  /* 0x000000041a009986 */ /* 0x0003e2000c101d04 */
[----:B--2---:R-:W-:Y:S01]  /*0ac0*/  FFMA R15, R20, R15, R19 ;  /* 0x0000000f140f7223 */ /* 0x004fe20000000013 */
[----:B------:R-:W-:Y:S01]  /*0ad0*/  FFMA R14, R23, R14, R18 ;  /* 0x0000000e170e7223 */ /* 0x000fe20000000012 */
[----:B------:R-:W-:Y:S01]  /*0ae0*/  FFMA R0, R0, R13, R17 ;  /* 0x0000000d00007223 */ /* 0x000fe20000000011 */
[----:B------:R-:W-:Y:S02]  /*0af0*/  FFMA R3, R3, R12, R16 ;  /* 0x0000000c03037223 */ /* 0x000fe40000000010 */
[----:B------:R-:W-:Y:S02]  /*0b00*/  FSETP.GEU.AND P1, PT, R15, RZ, PT ;  /* 0x000000ff0f00720b */ /* 0x000fe40003f2e000 */
[----:B------:R-:W-:Y:S02]  /*0b10*/  FSETP.GEU.AND P2, PT, R14, RZ, PT ;  /* 0x000000ff0e00720b */ /* 0x000fe40003f4e000 */
[----:B------:R-:W-:-:S02]  /*0b20*/  FSETP.GEU.AND P3, PT, R0, RZ, PT ;  /* 0x000000ff0000720b */ /* 0x000fc40003f6e000 */
[----:B------:R-:W-:Y:S02]  /*0b30*/  FSETP.GEU.AND P4, PT, R3, RZ, PT ;  /* 0x000000ff0300720b */ /* 0x000fe40003f8e000 */
[----:B------:R-:W-:Y:S02]  /*0b40*/  SEL R15, R15, RZ, P1 ;  /* 0x000000ff0f0f7207 */ /* 0x000fe40000800000 */
[----:B------:R-:W-:Y:S02]  /*0b50*/  SEL R14, R14, RZ, P2 ;  /* 0x000000ff0e0e7207 */ /* 0x000fe40001000000 */
[----:B------:R-:W-:Y:S02]  /*0b60*/  SEL R13, R0, RZ, P3 ;  /* 0x000000ff000d7207 */ /* 0x000fe40001800000 */
[----:B------:R-:W-:Y:S01]  /*0b70*/  SEL R12, R3, RZ, P4 ;  /* 0x000000ff030c7207 */ /* 0x000fe20002000000 */
[----:B-1----:R-:W-:Y:S06]  /*0b80*/  @P0 EXIT ;  /* 0x000000000000094d */ /* 0x002fec0003800000 */
[----:B------:R-:W-:Y:S01]  /*0b90*/  STG.E.128 desc[UR4][R26.64+0x800], R12 ;  /* 0x0008000c1a007986 */ /* 0x000fe2000c101d04 */
[----:B------:R-:W-:Y:S05]  /*0ba0*/  EXIT ;  /* 0x000000000000794d */ /* 0x000fea0003800000 */
.L_x_0:
[----:B------:R-:W-:-:S00]  /*0bb0*/  BRA `(.L_x_0) ;  /* 0xfffffffc00fc7947 */ /* 0x000fc0000383ffff */
[----:B------:R-:W-:-:S00]  /*0bc0*/  NOP ;  /* 0x0000000000007918 */ /* 0x000fc00000000000 */
        /* <DEDUP_REMOVED lines=11> */
.L_x_1:


//--------------------- .nv.global.init           --------------------------
	.section	.nv.global.init,"aw",@progbits
.nv.global.init:
	.type		_$_str,@object
	.size		_$_str,(_$_str_$_2 - _$_str)
_$_str:
        /*0000*/ 	.byte	0x5f, 0x5f, 0x43, 0x55, 0x44, 0x41, 0x5f, 0x46, 0x54, 0x5a, 0x00
	.type		_$_str_$_2,@object
	.size		_$_str_$_2,(.L_1 - _$_str_$_2)
_$_str_$_2:
        /*000b*/ 	.byte	0x5f, 0x5f, 0x43, 0x55, 0x44, 0x41, 0x5f, 0x50, 0x52, 0x45, 0x43, 0x5f, 0x53, 0x51, 0x52, 0x54
        /*001b*/ 	.byte	0x00
.L_1:


//--------------------- .nv.constant0.triton_poi_fused__native_batch_norm_legit_no_training_relu_11 --------------------------
	.section	.nv.constant0.triton_poi_fused__native_batch_norm_legit_no_training_relu_11,"a",@progbits
	.sectionflags	@""
	.align	4
.nv.constant0.triton_poi_fused__native_batch_norm_legit_no_training_relu_11:
	.zero		572
